//
// Generated by NVIDIA NVVM Compiler
//
// Compiler Build ID: CL-36424714
// Cuda compilation tools, release 13.0, V13.0.88
// Based on NVVM 20.0.0
//

.version 9.0
.target sm_100
.address_size 64

	// .globl	_Z6vecAddPKdS0_Pdi

.visible .entry _Z6vecAddPKdS0_Pdi(
	.param .u64 .ptr .align 1 _Z6vecAddPKdS0_Pdi_param_0,
	.param .u64 .ptr .align 1 _Z6vecAddPKdS0_Pdi_param_1,
	.param .u64 .ptr .align 1 _Z6vecAddPKdS0_Pdi_param_2,
	.param .u32 _Z6vecAddPKdS0_Pdi_param_3
)
{
	.reg .pred 	%p<2>;
	.reg .b32 	%r<6>;
	.reg .b64 	%rd<11>;
	.reg .b64 	%fd<5>;

	ld.param.u64 	%rd1, [_Z6vecAddPKdS0_Pdi_param_0];
	ld.param.u64 	%rd2, [_Z6vecAddPKdS0_Pdi_param_1];
	ld.param.u64 	%rd3, [_Z6vecAddPKdS0_Pdi_param_2];
	ld.param.u32 	%r2, [_Z6vecAddPKdS0_Pdi_param_3];
	mov.u32 	%r3, %ntid.x;
	mov.u32 	%r4, %ctaid.x;
	mov.u32 	%r5, %tid.x;
	mad.lo.s32 	%r1, %r3, %r4, %r5;
	setp.ge.s32 	%p1, %r1, %r2;
	@%p1 bra 	$L__BB0_2;
	cvta.to.global.u64 	%rd4, %rd1;
	cvta.to.global.u64 	%rd5, %rd2;
	cvta.to.global.u64 	%rd6, %rd3;
	mul.wide.s32 	%rd7, %r1, 8;
	add.s64 	%rd8, %rd4, %rd7;
	ld.global.f64 	%fd1, [%rd8];
	add.s64 	%rd9, %rd5, %rd7;
	ld.global.f64 	%fd2, [%rd9];
	add.f64 	%fd3, %fd1, %fd2;
	add.f64 	%fd4, %fd3, 0d0000000000000000;
	add.s64 	%rd10, %rd6, %rd7;
	st.global.f64 	[%rd10], %fd4;
$L__BB0_2:
	ret;

}


// ===== COMPILED SASS (sm_100) =====

	.target	sm_100

	.elftype	@"ET_EXEC"


//--------------------- .note.nv.tkinfo           --------------------------
	.section	.note.nv.tkinfo,"",@"SHT_NOTE"
	.sectionflags	@"SHF_NOTE_NV_TKINFO"
	.tkinfo
        /*0018*/ 	.word	0x00000002
        /*0030*/ 	.string	""
        /*0030*/ 	.string	"ptxas"
        /*0030*/ 	.string	"Cuda compilation tools, release 13.0, V13.0.88"
        /*0030*/ 	.string	"Build cuda_13.0.r13.0/compiler.36424714_0"
        /*0030*/ 	.string	"-arch sm_100 -m 64 "



//--------------------- .note.nv.cuinfo           --------------------------
	.section	.note.nv.cuinfo,"",@"SHT_NOTE"
	.sectionflags	@"SHF_NOTE_NV_CUINFO"
        /*0018*/ 	.short	0x0002
        /*001a*/ 	.short	0x0064
        /*001c*/ 	.short	0x0082
	.zero		2


//--------------------- .nv.info                  --------------------------
	.section	.nv.info,"",@"SHT_CUDA_INFO"
	.align	4


	//----- nvinfo : EIATTR_REGCOUNT
	.align		4
        /*0000*/ 	.byte	0x04, 0x2f
        /*0002*/ 	.short	(.L_1 - .L_0)
	.align		4
.L_0:
        /*0004*/ 	.word	index@(_Z6vecAddPKdS0_Pdi)
        /*0008*/ 	.word	0x0000000e


	//----- nvinfo : EIATTR_FRAME_SIZE
	.align		4
.L_1:
        /*000c*/ 	.byte	0x04, 0x11
        /*000e*/ 	.short	(.L_3 - .L_2)
	.align		4
.L_2:
        /*0010*/ 	.word	index@(_Z6vecAddPKdS0_Pdi)
        /*0014*/ 	.word	0x00000000


	//----- nvinfo : EIATTR_MIN_STACK_SIZE
	.align		4
.L_3:
        /*0018*/ 	.byte	0x04, 0x12
        /*001a*/ 	.short	(.L_5 - .L_4)
	.align		4
.L_4:
        /*001c*/ 	.word	index@(_Z6vecAddPKdS0_Pdi)
        /*0020*/ 	.word	0x00000000
.L_5:


//--------------------- .nv.compat                --------------------------
	.section	.nv.compat,"",@"SHT_CUDA_COMPAT_INFO"
	.align	4
        /*0000*/ 	.byte	0x02, 0x09, 0x00, 0x00, 0x02, 0x02, 0x01, 0x00, 0x02, 0x05, 0x05, 0x00, 0x03, 0x07, 0x01, 0x01
        /*0010*/ 	.byte	0x02, 0x03, 0x00, 0x00, 0x02, 0x06, 0x01, 0x00, 0x04, 0x0b, 0x08, 0x00, 0x01, 0x00, 0x00, 0x00
        /*0020*/ 	.byte	0x00, 0x00, 0x00, 0x00


//--------------------- .nv.info._Z6vecAddPKdS0_Pdi --------------------------
	.section	.nv.info._Z6vecAddPKdS0_Pdi,"",@"SHT_CUDA_INFO"
	.sectionflags	@""
	.align	4


	//----- nvinfo : EIATTR_CUDA_API_VERSION
	.align		4
        /*0000*/ 	.byte	0x04, 0x37
        /*0002*/ 	.short	(.L_7 - .L_6)
.L_6:
        /*0004*/ 	.word	0x00000082


	//----- nvinfo : EIATTR_KPARAM_INFO
	.align		4
.L_7:
        /*0008*/ 	.byte	0x04, 0x17
        /*000a*/ 	.short	(.L_9 - .L_8)
.L_8:
        /*000c*/ 	.word	0x00000000
        /*0010*/ 	.short	0x0003
        /*0012*/ 	.short	0x0018
        /*0014*/ 	.byte	0x00, 0xf0, 0x11, 0x00


	//----- nvinfo : EIATTR_KPARAM_INFO
	.align		4
.L_9:
        /*0018*/ 	.byte	0x04, 0x17
        /*001a*/ 	.short	(.L_11 - .L_10)
.L_10:
        /*001c*/ 	.word	0x00000000
        /*0020*/ 	.short	0x0002
        /*0022*/ 	.short	0x0010
        /*0024*/ 	.byte	0x00, 0xf5, 0x21, 0x00


	//----- nvinfo : EIATTR_KPARAM_INFO
	.align		4
.L_11:
        /*0028*/ 	.byte	0x04, 0x17
        /*002a*/ 	.short	(.L_13 - .L_12)
.L_12:
        /*002c*/ 	.word	0x00000000
        /*0030*/ 	.short	0x0001
        /*0032*/ 	.short	0x0008
        /*0034*/ 	.byte	0x00, 0xf5, 0x21, 0x00


	//----- nvinfo : EIATTR_KPARAM_INFO
	.align		4
.L_13:
        /*0038*/ 	.byte	0x04, 0x17
        /*003a*/ 	.short	(.L_15 - .L_14)
.L_14:
        /*003c*/ 	.word	0x00000000
        /*0040*/ 	.short	0x0000
        /*0042*/ 	.short	0x0000
        /*0044*/ 	.byte	0x00, 0xf5, 0x21, 0x00


	//----- nvinfo : EIATTR_SPARSE_MMA_MASK
	.align		4
.L_15:
        /*0048*/ 	.byte	0x03, 0x50
        /*004a*/ 	.short	0x0000


	//----- nvinfo : EIATTR_MAXREG_COUNT
	.align		4
        /*004c*/ 	.byte	0x03, 0x1b
        /*004e*/ 	.short	0x00ff


	//----- nvinfo : EIATTR_MERCURY_ISA_VERSION
	.align		4
        /*0050*/ 	.byte	0x03, 0x5f
        /*0052*/ 	.short	0x0101


	//----- nvinfo : EIATTR_VRC_CTA_INIT_COUNT
	.align		4
        /*0054*/ 	.byte	0x02, 0x4a
	.zero		1
	.zero		1


	//----- nvinfo : EIATTR_EXIT_INSTR_OFFSETS
	.align		4
        /*0058*/ 	.byte	0x04, 0x1c
        /*005a*/ 	.short	(.L_17 - .L_16)


	//   ....[0]....
.L_16:
        /*005c*/ 	.word	0x00000070


	//   ....[1]....
        /*0060*/ 	.word	0x00000140


	//----- nvinfo : EIATTR_CBANK_PARAM_SIZE
	.align		4
.L_17:
        /*0064*/ 	.byte	0x03, 0x19
        /*0066*/ 	.short	0x001c


	//----- nvinfo : EIATTR_PARAM_CBANK
	.align		4
        /*0068*/ 	.byte	0x04, 0x0a
        /*006a*/ 	.short	(.L_19 - .L_18)
	.align		4
.L_18:
        /*006c*/ 	.word	index@(.nv.constant0._Z6vecAddPKdS0_Pdi)
        /*0070*/ 	.short	0x0380
        /*0072*/ 	.short	0x001c


	//----- nvinfo : EIATTR_SW_WAR
	.align		4
.L_19:
        /*0074*/ 	.byte	0x04, 0x36
        /*0076*/ 	.short	(.L_21 - .L_20)
.L_20:
        /*0078*/ 	.word	0x00000008
.L_21:


//--------------------- .nv.callgraph             --------------------------
	.section	.nv.callgraph,"",@"SHT_CUDA_CALLGRAPH"
	.align	4
	.sectionentsize	8
	.align		4
        /*0000*/ 	.word	0x00000000
	.align		4
        /*0004*/ 	.word	0xffffffff
	.align		4
        /*0008*/ 	.word	0x00000000
	.align		4
        /*000c*/ 	.word	0xfffffffe
	.align		4
        /*0010*/ 	.word	0x00000000
	.align		4
        /*0014*/ 	.word	0xfffffffd
	.align		4
        /*0018*/ 	.word	0x00000000
	.align		4
        /*001c*/ 	.word	0xfffffffc


//--------------------- .text._Z6vecAddPKdS0_Pdi  --------------------------
	.section	.text._Z6vecAddPKdS0_Pdi,"ax",@progbits
	.align	128
        .global         _Z6vecAddPKdS0_Pdi
        .type           _Z6vecAddPKdS0_Pdi,@function
        .size           _Z6vecAddPKdS0_Pdi,(.L_x_1 - _Z6vecAddPKdS0_Pdi)
        .other          _Z6vecAddPKdS0_Pdi,@"STO_CUDA_ENTRY STV_DEFAULT"
_Z6vecAddPKdS0_Pdi:
.text._Z6vecAddPKdS0_Pdi:
[----:B------:R-:W-:Y:S01]  /*0000*/  LDC R1, c[0x0][0x37c] ;  /* 0x0000df00ff017b82 */ /* 0x000fe20000000800 */
[----:B------:R-:W0:Y:S01]  /*0010*/  S2R R11, SR_CTAID.X ;  /* 0x00000000000b7919 */ /* 0x000e220000002500 */
[----:B------:R-:W0:Y:S01]  /*0020*/  LDCU UR4, c[0x0][0x360] ;  /* 0x00006c00ff0477ac */ /* 0x000e220008000800 */
[----:B------:R-:W0:Y:S01]  /*0030*/  S2R R0, SR_TID.X ;  /* 0x0000000000007919 */ /* 0x000e220000002100 */
[----:B------:R-:W1:Y:S01]  /*0040*/  LDCU UR5, c[0x0][0x398] ;  /* 0x00007300ff0577ac */ /* 0x000e620008000800 */
[----:B0-----:R-:W-:-:S05]  /*0050*/  IMAD R11, R11, UR4, R0 ;  /* 0x000000040b0b7c24 */ /* 0x001fca000f8e0200 */
[----:B-1----:R-:W-:-:S13]  /*0060*/  ISETP.GE.AND P0, PT, R11, UR5, PT ;  /* 0x000000050b007c0c */ /* 0x002fda000bf06270 */
[----:B------:R-:W-:Y:S05]  /*0070*/  @P0 EXIT ;  /* 0x000000000000094d */ /* 0x000fea0003800000 */
[----:B------:R-:W0:Y:S01]  /*0080*/  LDC.64 R2, c[0x0][0x380] ;  /* 0x0000e000ff027b82 */ /* 0x000e220000000a00 */
[----:B------:R-:W1:Y:S07]  /*0090*/  LDCU.64 UR4, c[0x0][0x358] ;  /* 0x00006b00ff0477ac */ /* 0x000e6e0008000a00 */
[----:B------:R-:W2:Y:S08]  /*00a0*/  LDC.64 R4, c[0x0][0x388] ;  /* 0x0000e200ff047b82 */ /* 0x000eb00000000a00 */
[----:B------:R-:W3:Y:S01]  /*00b0*/  LDC.64 R8, c[0x0][0x390] ;  /* 0x0000e400ff087b82 */ /* 0x000ee20000000a00 */
[----:B0-----:R-:W-:-:S06]  /*00c0*/  IMAD.WIDE R2, R11, 0x8, R2 ;  /* 0x000000080b027825 */ /* 0x001fcc00078e0202 */
[----:B-1----:R-:W4:Y:S01]  /*00d0*/  LDG.E.64 R2, desc[UR4][R2.64] ;  /* 0x0000000402027981 */ /* 0x002f22000c1e1b00 */
[----:B--2---:R-:W-:-:S06]  /*00e0*/  IMAD.WIDE R4, R11, 0x8, R4 ;  /* 0x000000080b047825 */ /* 0x004fcc00078e0204 */
[----:B------:R-:W4:Y:S01]  /*00f0*/  LDG.E.64 R4, desc[UR4][R4.64] ;  /* 0x0000000404047981 */ /* 0x000f22000c1e1b00 */
[----:B---3--:R-:W-:Y:S01]  /*0100*/  IMAD.WIDE R8, R11, 0x8, R8 ;  /* 0x000000080b087825 */ /* 0x008fe200078e0208 */
[----:B----4-:R-:W-:-:S08]  /*0110*/  DADD R6, R2, R4 ;  /* 0x0000000002067229 */ /* 0x010fd00000000004 */
[----:B------:R-:W-:-:S07]  /*0120*/  DADD R6, RZ, R6 ;  /* 0x00000000ff067229 */ /* 0x000fce0000000006 */
[----:B------:R-:W-:Y:S01]  /*0130*/  STG.E.64 desc[UR4][R8.64], R6 ;  /* 0x0000000608007986 */ /* 0x000fe2000c101b04 */
[----:B------:R-:W-:Y:S05]  /*0140*/  EXIT ;  /* 0x000000000000794d */ /* 0x000fea0003800000 */
.L_x_0:
[----:B------:R-:W-:-:S00]  /*0150*/  BRA `(.L_x_0) ;  /* 0xfffffffc00fc7947 */ /* 0x000fc0000383ffff */
[----:B------:R-:W-:-:S00]  /*0160*/  NOP ;  /* 0x0000000000007918 */ /* 0x000fc00000000000 */
        /* <DEDUP_REMOVED lines=9> */
.L_x_1:


//--------------------- .nv.shared.reserved.0     --------------------------
	.section	.nv.shared.reserved.0,"aw",@nobits
	.weak		__nv_reservedSMEM_offset_0_alias
	.size		__nv_reservedSMEM_offset_0_alias, 0, 64
	.other		__nv_reservedSMEM_offset_0_alias,@"STO_CUDA_RESERVED_SHARED STV_DEFAULT"
__nv_reservedSMEM_offset_0_alias:
	.zero		0
	.zero		64


//--------------------- .nv.constant0._Z6vecAddPKdS0_Pdi --------------------------
	.section	.nv.constant0._Z6vecAddPKdS0_Pdi,"a",@progbits
	.sectionflags	@""
	.align	4
.nv.constant0._Z6vecAddPKdS0_Pdi:
	.zero		924


//--------------------- SYMBOLS --------------------------

	.type		.nv.reservedSmem.offset0,@object
	.size		.nv.reservedSmem.offset0,0x4
